//
// Generated by NVIDIA NVVM Compiler
//
// Compiler Build ID: CL-36424714
// Cuda compilation tools, release 13.0, V13.0.88
// Based on NVVM 20.0.0
//

.version 9.0
.target sm_100
.address_size 64

	// .globl	_Z13sigmoidKernelPKfPfmm

.visible .entry _Z13sigmoidKernelPKfPfmm(
	.param .u64 .ptr .align 1 _Z13sigmoidKernelPKfPfmm_param_0,
	.param .u64 .ptr .align 1 _Z13sigmoidKernelPKfPfmm_param_1,
	.param .u64 _Z13sigmoidKernelPKfPfmm_param_2,
	.param .u64 _Z13sigmoidKernelPKfPfmm_param_3
)
{
	.reg .pred 	%p<10>;
	.reg .b32 	%r<32>;
	.reg .b32 	%f<65>;
	.reg .b64 	%rd<18>;

	ld.param.u64 	%rd6, [_Z13sigmoidKernelPKfPfmm_param_0];
	ld.param.u64 	%rd7, [_Z13sigmoidKernelPKfPfmm_param_1];
	ld.param.u64 	%rd8, [_Z13sigmoidKernelPKfPfmm_param_2];
	ld.param.u64 	%rd5, [_Z13sigmoidKernelPKfPfmm_param_3];
	cvta.to.global.u64 	%rd1, %rd7;
	cvta.to.global.u64 	%rd2, %rd6;
	mov.u32 	%r6, %ctaid.y;
	mov.u32 	%r7, %ntid.y;
	mov.u32 	%r8, %tid.y;
	mad.lo.s32 	%r9, %r6, %r7, %r8;
	mov.u32 	%r10, %ctaid.x;
	mov.u32 	%r11, %ntid.x;
	mov.u32 	%r12, %tid.x;
	mad.lo.s32 	%r13, %r10, %r11, %r12;
	shl.b32 	%r31, %r13, 2;
	cvt.u64.u32 	%rd3, %r9;
	setp.le.u64 	%p1, %rd5, %rd3;
	or.b32  	%r2, %r31, 3;
	cvt.s64.s32 	%rd9, %r2;
	setp.le.u64 	%p2, %rd8, %rd9;
	or.pred  	%p3, %p1, %p2;
	@%p3 bra 	$L__BB0_2;
	cvt.u32.u64 	%r20, %rd3;
	cvt.u32.u64 	%r21, %rd8;
	mad.lo.s32 	%r22, %r20, %r21, %r31;
	mul.wide.s32 	%rd15, %r22, 4;
	add.s64 	%rd16, %rd2, %rd15;
	ld.global.nc.v4.f32 	{%f15, %f16, %f17, %f18}, [%rd16];
	fma.rn.f32 	%f19, %f15, 0fBBBB989D, 0f3F000000;
	cvt.sat.f32.f32 	%f20, %f19;
	mov.f32 	%f21, 0f4B400001;
	mov.f32 	%f22, 0f437C0000;
	fma.rm.f32 	%f23, %f20, %f22, %f21;
	add.f32 	%f24, %f23, 0fCB40007F;
	neg.f32 	%f25, %f24;
	fma.rn.f32 	%f26, %f15, 0fBFB8AA3B, %f25;
	fma.rn.f32 	%f27, %f15, 0fB2A57060, %f26;
	mov.b32 	%r23, %f23;
	shl.b32 	%r24, %r23, 23;
	mov.b32 	%f28, %r24;
	ex2.approx.ftz.f32 	%f29, %f27;
	fma.rn.f32 	%f30, %f29, %f28, 0f3F800000;
	rcp.rn.f32 	%f31, %f30;
	fma.rn.f32 	%f32, %f16, 0fBBBB989D, 0f3F000000;
	cvt.sat.f32.f32 	%f33, %f32;
	fma.rm.f32 	%f34, %f33, %f22, %f21;
	add.f32 	%f35, %f34, 0fCB40007F;
	neg.f32 	%f36, %f35;
	fma.rn.f32 	%f37, %f16, 0fBFB8AA3B, %f36;
	fma.rn.f32 	%f38, %f16, 0fB2A57060, %f37;
	mov.b32 	%r25, %f34;
	shl.b32 	%r26, %r25, 23;
	mov.b32 	%f39, %r26;
	ex2.approx.ftz.f32 	%f40, %f38;
	fma.rn.f32 	%f41, %f40, %f39, 0f3F800000;
	rcp.rn.f32 	%f42, %f41;
	fma.rn.f32 	%f43, %f17, 0fBBBB989D, 0f3F000000;
	cvt.sat.f32.f32 	%f44, %f43;
	fma.rm.f32 	%f45, %f44, %f22, %f21;
	add.f32 	%f46, %f45, 0fCB40007F;
	neg.f32 	%f47, %f46;
	fma.rn.f32 	%f48, %f17, 0fBFB8AA3B, %f47;
	fma.rn.f32 	%f49, %f17, 0fB2A57060, %f48;
	mov.b32 	%r27, %f45;
	shl.b32 	%r28, %r27, 23;
	mov.b32 	%f50, %r28;
	ex2.approx.ftz.f32 	%f51, %f49;
	fma.rn.f32 	%f52, %f51, %f50, 0f3F800000;
	rcp.rn.f32 	%f53, %f52;
	fma.rn.f32 	%f54, %f18, 0fBBBB989D, 0f3F000000;
	cvt.sat.f32.f32 	%f55, %f54;
	fma.rm.f32 	%f56, %f55, %f22, %f21;
	add.f32 	%f57, %f56, 0fCB40007F;
	neg.f32 	%f58, %f57;
	fma.rn.f32 	%f59, %f18, 0fBFB8AA3B, %f58;
	fma.rn.f32 	%f60, %f18, 0fB2A57060, %f59;
	mov.b32 	%r29, %f56;
	shl.b32 	%r30, %r29, 23;
	mov.b32 	%f61, %r30;
	ex2.approx.ftz.f32 	%f62, %f60;
	fma.rn.f32 	%f63, %f62, %f61, 0f3F800000;
	rcp.rn.f32 	%f64, %f63;
	add.s64 	%rd17, %rd1, %rd15;
	st.global.v4.f32 	[%rd17], {%f31, %f42, %f53, %f64};
	bra.uni 	$L__BB0_5;
$L__BB0_2:
	setp.le.u64 	%p4, %rd5, %rd3;
	cvt.s64.s32 	%rd10, %r31;
	setp.le.u64 	%p5, %rd8, %rd10;
	or.pred  	%p6, %p5, %p4;
	@%p6 bra 	$L__BB0_5;
	cvt.u32.u64 	%r15, %rd3;
	cvt.u32.u64 	%r16, %rd8;
	mul.lo.s32 	%r3, %r15, %r16;
$L__BB0_4:
	add.s32 	%r17, %r31, %r3;
	mul.wide.s32 	%rd11, %r17, 4;
	add.s64 	%rd12, %rd2, %rd11;
	ld.global.nc.f32 	%f1, [%rd12];
	fma.rn.f32 	%f2, %f1, 0fBBBB989D, 0f3F000000;
	cvt.sat.f32.f32 	%f3, %f2;
	mov.f32 	%f4, 0f4B400001;
	mov.f32 	%f5, 0f437C0000;
	fma.rm.f32 	%f6, %f3, %f5, %f4;
	add.f32 	%f7, %f6, 0fCB40007F;
	neg.f32 	%f8, %f7;
	fma.rn.f32 	%f9, %f1, 0fBFB8AA3B, %f8;
	fma.rn.f32 	%f10, %f1, 0fB2A57060, %f9;
	mov.b32 	%r18, %f6;
	shl.b32 	%r19, %r18, 23;
	mov.b32 	%f11, %r19;
	ex2.approx.ftz.f32 	%f12, %f10;
	fma.rn.f32 	%f13, %f12, %f11, 0f3F800000;
	rcp.rn.f32 	%f14, %f13;
	add.s64 	%rd13, %rd1, %rd11;
	st.global.f32 	[%rd13], %f14;
	add.s32 	%r5, %r31, 1;
	cvt.s64.s32 	%rd14, %r5;
	setp.gt.u64 	%p7, %rd8, %rd14;
	setp.lt.s32 	%p8, %r31, %r2;
	and.pred  	%p9, %p7, %p8;
	mov.u32 	%r31, %r5;
	@%p9 bra 	$L__BB0_4;
$L__BB0_5:
	ret;

}


// ===== COMPILED SASS (sm_100) =====

	.target	sm_100

	.elftype	@"ET_EXEC"


//--------------------- .note.nv.tkinfo           --------------------------
	.section	.note.nv.tkinfo,"",@"SHT_NOTE"
	.sectionflags	@"SHF_NOTE_NV_TKINFO"
	.tkinfo
        /*0018*/ 	.word	0x00000002
        /*0030*/ 	.string	""
        /*0030*/ 	.string	"ptxas"
        /*0030*/ 	.string	"Cuda compilation tools, release 13.0, V13.0.88"
        /*0030*/ 	.string	"Build cuda_13.0.r13.0/compiler.36424714_0"
        /*0030*/ 	.string	"-arch sm_100 -m 64 "



//--------------------- .note.nv.cuinfo           --------------------------
	.section	.note.nv.cuinfo,"",@"SHT_NOTE"
	.sectionflags	@"SHF_NOTE_NV_CUINFO"
        /*0018*/ 	.short	0x0002
        /*001a*/ 	.short	0x0064
        /*001c*/ 	.short	0x0082
	.zero		2


//--------------------- .nv.info                  --------------------------
	.section	.nv.info,"",@"SHT_CUDA_INFO"
	.align	4


	//----- nvinfo : EIATTR_REGCOUNT
	.align		4
        /*0000*/ 	.byte	0x04, 0x2f
        /*0002*/ 	.short	(.L_1 - .L_0)
	.align		4
.L_0:
        /*0004*/ 	.word	index@(_Z13sigmoidKernelPKfPfmm)
        /*0008*/ 	.word	0x00000015


	//----- nvinfo : EIATTR_FRAME_SIZE
	.align		4
.L_1:
        /*000c*/ 	.byte	0x04, 0x11
        /*000e*/ 	.short	(.L_3 - .L_2)
	.align		4
.L_2:
        /*0010*/ 	.word	index@($__internal_0_$__cuda_sm20_rcp_rn_f32_slowpath)
        /*0014*/ 	.word	0x00000000


	//----- nvinfo : EIATTR_FRAME_SIZE
	.align		4
.L_3:
        /*0018*/ 	.byte	0x04, 0x11
        /*001a*/ 	.short	(.L_5 - .L_4)
	.align		4
.L_4:
        /*001c*/ 	.word	index@(_Z13sigmoidKernelPKfPfmm)
        /*0020*/ 	.word	0x00000000


	//----- nvinfo : EIATTR_MIN_STACK_SIZE
	.align		4
.L_5:
        /*0024*/ 	.byte	0x04, 0x12
        /*0026*/ 	.short	(.L_7 - .L_6)
	.align		4
.L_6:
        /*0028*/ 	.word	index@(_Z13sigmoidKernelPKfPfmm)
        /*002c*/ 	.word	0x00000000
.L_7:


//--------------------- .nv.compat                --------------------------
	.section	.nv.compat,"",@"SHT_CUDA_COMPAT_INFO"
	.align	4
        /*0000*/ 	.byte	0x02, 0x09, 0x00, 0x00, 0x02, 0x02, 0x01, 0x00, 0x02, 0x05, 0x05, 0x00, 0x03, 0x07, 0x01, 0x01
        /*0010*/ 	.byte	0x02, 0x03, 0x00, 0x00, 0x02, 0x06, 0x01, 0x00, 0x04, 0x0b, 0x08, 0x00, 0x09, 0x00, 0x00, 0x00
        /*0020*/ 	.byte	0x00, 0x00, 0x00, 0x00


//--------------------- .nv.info._Z13sigmoidKernelPKfPfmm --------------------------
	.section	.nv.info._Z13sigmoidKernelPKfPfmm,"",@"SHT_CUDA_INFO"
	.sectionflags	@""
	.align	4


	//----- nvinfo : EIATTR_CUDA_API_VERSION
	.align		4
        /*0000*/ 	.byte	0x04, 0x37
        /*0002*/ 	.short	(.L_9 - .L_8)
.L_8:
        /*0004*/ 	.word	0x00000082


	//----- nvinfo : EIATTR_KPARAM_INFO
	.align		4
.L_9:
        /*0008*/ 	.byte	0x04, 0x17
        /*000a*/ 	.short	(.L_11 - .L_10)
.L_10:
        /*000c*/ 	.word	0x00000000
        /*0010*/ 	.short	0x0003
        /*0012*/ 	.short	0x0018
        /*0014*/ 	.byte	0x00, 0xf0, 0x21, 0x00


	//----- nvinfo : EIATTR_KPARAM_INFO
	.align		4
.L_11:
        /*0018*/ 	.byte	0x04, 0x17
        /*001a*/ 	.short	(.L_13 - .L_12)
.L_12:
        /*001c*/ 	.word	0x00000000
        /*0020*/ 	.short	0x0002
        /*0022*/ 	.short	0x0010
        /*0024*/ 	.byte	0x00, 0xf0, 0x21, 0x00


	//----- nvinfo : EIATTR_KPARAM_INFO
	.align		4
.L_13:
        /*0028*/ 	.byte	0x04, 0x17
        /*002a*/ 	.short	(.L_15 - .L_14)
.L_14:
        /*002c*/ 	.word	0x00000000
        /*0030*/ 	.short	0x0001
        /*0032*/ 	.short	0x0008
        /*0034*/ 	.byte	0x00, 0xf5, 0x21, 0x00


	//----- nvinfo : EIATTR_KPARAM_INFO
	.align		4
.L_15:
        /*0038*/ 	.byte	0x04, 0x17
        /*003a*/ 	.short	(.L_17 - .L_16)
.L_16:
        /*003c*/ 	.word	0x00000000
        /*0040*/ 	.short	0x0000
        /*0042*/ 	.short	0x0000
        /*0044*/ 	.byte	0x00, 0xf5, 0x21, 0x00


	//----- nvinfo : EIATTR_SPARSE_MMA_MASK
	.align		4
.L_17:
        /*0048*/ 	.byte	0x03, 0x50
        /*004a*/ 	.short	0x0000


	//----- nvinfo : EIATTR_MAXREG_COUNT
	.align		4
        /*004c*/ 	.byte	0x03, 0x1b
        /*004e*/ 	.short	0x00ff


	//----- nvinfo : EIATTR_MERCURY_ISA_VERSION
	.align		4
        /*0050*/ 	.byte	0x03, 0x5f
        /*0052*/ 	.short	0x0101


	//----- nvinfo : EIATTR_VRC_CTA_INIT_COUNT
	.align		4
        /*0054*/ 	.byte	0x02, 0x4a
	.zero		1
	.zero		1


	//----- nvinfo : EIATTR_EXIT_INSTR_OFFSETS
	.align		4
        /*0058*/ 	.byte	0x04, 0x1c
        /*005a*/ 	.short	(.L_19 - .L_18)


	//   ....[0]....
.L_18:
        /*005c*/ 	.word	0x00000800


	//   ....[1]....
        /*0060*/ 	.word	0x00000870


	//   ....[2]....
        /*0064*/ 	.word	0x00000ac0


	//----- nvinfo : EIATTR_CRS_STACK_SIZE
	.align		4
.L_19:
        /*0068*/ 	.byte	0x04, 0x1e
        /*006a*/ 	.short	(.L_21 - .L_20)
.L_20:
        /*006c*/ 	.word	0x00000000


	//----- nvinfo : EIATTR_CBANK_PARAM_SIZE
	.align		4
.L_21:
        /*0070*/ 	.byte	0x03, 0x19
        /*0072*/ 	.short	0x0020


	//----- nvinfo : EIATTR_PARAM_CBANK
	.align		4
        /*0074*/ 	.byte	0x04, 0x0a
        /*0076*/ 	.short	(.L_23 - .L_22)
	.align		4
.L_22:
        /*0078*/ 	.word	index@(.nv.constant0._Z13sigmoidKernelPKfPfmm)
        /*007c*/ 	.short	0x0380
        /*007e*/ 	.short	0x0020


	//----- nvinfo : EIATTR_SW_WAR
	.align		4
.L_23:
        /*0080*/ 	.byte	0x04, 0x36
        /*0082*/ 	.short	(.L_25 - .L_24)
.L_24:
        /*0084*/ 	.word	0x00000008
.L_25:


//--------------------- .nv.callgraph             --------------------------
	.section	.nv.callgraph,"",@"SHT_CUDA_CALLGRAPH"
	.align	4
	.sectionentsize	8
	.align		4
        /*0000*/ 	.word	0x00000000
	.align		4
        /*0004*/ 	.word	0xffffffff
	.align		4
        /*0008*/ 	.word	0x00000000
	.align		4
        /*000c*/ 	.word	0xfffffffe
	.align		4
        /*0010*/ 	.word	0x00000000
	.align		4
        /*0014*/ 	.word	0xfffffffd
	.align		4
        /*0018*/ 	.word	0x00000000
	.align		4
        /*001c*/ 	.word	0xfffffffc


//--------------------- .text._Z13sigmoidKernelPKfPfmm --------------------------
	.section	.text._Z13sigmoidKernelPKfPfmm,"ax",@progbits
	.align	128
        .global         _Z13sigmoidKernelPKfPfmm
        .type           _Z13sigmoidKernelPKfPfmm,@function
        .size           _Z13sigmoidKernelPKfPfmm,(.L_x_22 - _Z13sigmoidKernelPKfPfmm)
        .other          _Z13sigmoidKernelPKfPfmm,@"STO_CUDA_ENTRY STV_DEFAULT"
_Z13sigmoidKernelPKfPfmm:
.text._Z13sigmoidKernelPKfPfmm:
[----:B------:R-:W-:Y:S01]  /*0000*/  LDC R1, c[0x0][0x37c] ;  /* 0x0000df00ff017b82 */ /* 0x000fe20000000800 */
[----:B------:R-:W0:Y:S07]  /*0010*/  S2R R0, SR_TID.X ;  /* 0x0000000000007919 */ /* 0x000e2e0000002100 */
[----:B------:R-:W1:Y:S01]  /*0020*/  LDC R8, c[0x0][0x364] ;  /* 0x0000d900ff087b82 */ /* 0x000e620000000800 */
[----:B------:R-:W2:Y:S01]  /*0030*/  LDCU.128 UR8, c[0x0][0x390] ;  /* 0x00007200ff0877ac */ /* 0x000ea20008000c00 */
[----:B------:R-:W1:Y:S01]  /*0040*/  S2R R5, SR_TID.Y ;  /* 0x0000000000057919 */ /* 0x000e620000002200 */
[----:B------:R-:W3:Y:S05]  /*0050*/  LDCU.64 UR12, c[0x0][0x390] ;  /* 0x00007200ff0c77ac */ /* 0x000eea0008000a00 */
[----:B------:R-:W0:Y:S08]  /*0060*/  S2UR UR4, SR_CTAID.X ;  /* 0x00000000000479c3 */ /* 0x000e300000002500 */
[----:B------:R-:W0:Y:S08]  /*0070*/  LDC R3, c[0x0][0x360] ;  /* 0x0000d800ff037b82 */ /* 0x000e300000000800 */
[----:B------:R-:W1:Y:S01]  /*0080*/  S2UR UR6, SR_CTAID.Y ;  /* 0x00000000000679c3 */ /* 0x000e620000002600 */
[----:B0-----:R-:W-:Y:S01]  /*0090*/  IMAD R3, R3, UR4, R0 ;  /* 0x0000000403037c24 */ /* 0x001fe2000f8e0200 */
[----:B------:R-:W0:Y:S04]  /*00a0*/  LDCU.64 UR4, c[0x0][0x358] ;  /* 0x00006b00ff0477ac */ /* 0x000e280008000a00 */
[----:B------:R-:W-:Y:S01]  /*00b0*/  SHF.L.U32 R3, R3, 0x2, RZ ;  /* 0x0000000203037819 */ /* 0x000fe200000006ff */
[----:B-1----:R-:W-:Y:S01]  /*00c0*/  IMAD R8, R8, UR6, R5 ;  /* 0x0000000608087c24 */ /* 0x002fe2000f8e0205 */
[----:B------:R-:W1:Y:S03]  /*00d0*/  LDCU UR6, c[0x0][0x390] ;  /* 0x00007200ff0677ac */ /* 0x000e660008000800 */
[----:B------:R-:W-:Y:S01]  /*00e0*/  VIADD R10, R3, 0x3 ;  /* 0x00000003030a7836 */ /* 0x000fe20000000000 */
[----:B--2---:R-:W-:-:S04]  /*00f0*/  ISETP.GE.U32.AND P1, PT, R8, UR10, PT ;  /* 0x0000000a08007c0c */ /* 0x004fc8000bf26070 */
[----:B------:R-:W-:Y:S02]  /*0100*/  ISETP.GE.U32.AND P0, PT, R10, UR8, PT ;  /* 0x000000080a007c0c */ /* 0x000fe4000bf06070 */
[----:B------:R-:W-:-:S04]  /*0110*/  SHF.R.S32.HI R0, RZ, 0x1f, R10 ;  /* 0x0000001fff007819 */ /* 0x000fc8000001140a */
[----:B------:R-:W-:-:S04]  /*0120*/  ISETP.GE.U32.AND.EX P0, PT, R0, UR9, PT, P0 ;  /* 0x0000000900007c0c */ /* 0x000fc8000bf06100 */
[----:B------:R-:W-:-:S13]  /*0130*/  ISETP.GE.U32.OR.EX P0, PT, RZ, UR11, P0, P1 ;  /* 0x0000000bff007c0c */ /* 0x000fda0008706510 */
[----:B01-3--:R-:W-:Y:S05]  /*0140*/  @P0 BRA `(.L_x_0) ;  /* 0x0000000400b00947 */ /* 0x00bfea0003800000 */
[----:B------:R-:W0:Y:S01]  /*0150*/  LDC.64 R4, c[0x0][0x380] ;  /* 0x0000e000ff047b82 */ /* 0x000e220000000a00 */
[----:B------:R-:W-:-:S04]  /*0160*/  IMAD R3, R8, UR8, R3 ;  /* 0x0000000808037c24 */ /* 0x000fc8000f8e0203 */
[----:B0-----:R-:W-:-:S06]  /*0170*/  IMAD.WIDE R4, R3, 0x4, R4 ;  /* 0x0000000403047825 */ /* 0x001fcc00078e0204 */
[----:B------:R-:W2:Y:S01]  /*0180*/  LDG.E.128.CONSTANT R4, desc[UR4][R4.64] ;  /* 0x0000000404047981 */ /* 0x000ea2000c1e9d00 */
[----:B------:R-:W-:Y:S02]  /*0190*/  HFMA2 R9, -RZ, RZ, 0.96630859375, -0.0022525787353515625 ;  /* 0x3bbb989dff097431 */ /* 0x000fe400000001ff */
[----:B------:R-:W-:Y:S01]  /*01a0*/  IMAD.MOV.U32 R11, RZ, RZ, 0x437c0000 ;  /* 0x437c0000ff0b7424 */ /* 0x000fe200078e00ff */
[----:B------:R-:W-:Y:S02]  /*01b0*/  BSSY.RECONVERGENT B0, `(.L_x_1) ;  /* 0x0000016000007945 */ /* 0x000fe40003800200 */
[----:B--2---:R-:W-:-:S04]  /*01c0*/  FFMA.SAT R0, R4, -R9, 0.5 ;  /* 0x3f00000004007423 */ /* 0x004fc80000002809 */
[----:B------:R-:W-:-:S04]  /*01d0*/  FFMA.RM R0, R0, R11, 12582913 ;  /* 0x4b40000100007423 */ /* 0x000fc8000000400b */
[C---:B------:R-:W-:Y:S01]  /*01e0*/  FADD R9, R0.reuse, -12583039 ;  /* 0xcb40007f00097421 */ /* 0x040fe20000000000 */
[----:B------:R-:W-:-:S03]  /*01f0*/  SHF.L.U32 R0, R0, 0x17, RZ ;  /* 0x0000001700007819 */ /* 0x000fc600000006ff */
[----:B------:R-:W-:-:S04]  /*0200*/  FFMA R9, R4, -1.4426950216293334961, -R9 ;  /* 0xbfb8aa3b04097823 */ /* 0x000fc80000000809 */
[----:B------:R-:W-:-:S06]  /*0210*/  FFMA R9, R4, -1.925963033500011079e-08, R9 ;  /* 0xb2a5706004097823 */ /* 0x000fcc0000000009 */
[----:B------:R-:W0:Y:S02]  /*0220*/  MUFU.EX2 R9, R9 ;  /* 0x0000000900097308 */ /* 0x000e240000000800 */
[----:B0-----:R-:W-:-:S04]  /*0230*/  FFMA R11, R0, R9, 1 ;  /* 0x3f800000000b7423 */ /* 0x001fc80000000009 */
[----:B------:R-:W-:-:S05]  /*0240*/  VIADD R0, R11, 0x1800000 ;  /* 0x018000000b007836 */ /* 0x000fca0000000000 */
[----:B------:R-:W-:-:S04]  /*0250*/  LOP3.LUT R0, R0, 0x7f800000, RZ, 0xc0, !PT ;  /* 0x7f80000000007812 */ /* 0x000fc800078ec0ff */
[----:B------:R-:W-:-:S13]  /*0260*/  ISETP.GT.U32.AND P0, PT, R0, 0x1ffffff, PT ;  /* 0x01ffffff0000780c */ /* 0x000fda0003f04070 */
[----:B------:R-:W-:Y:S05]  /*0270*/  @P0 BRA `(.L_x_2) ;  /* 0x0000000000140947 */ /* 0x000fea0003800000 */
[----:B------:R-:W-:Y:S02]  /*0280*/  MOV R0, R11 ;  /* 0x0000000b00007202 */ /* 0x000fe40000000f00 */
[----:B------:R-:W-:-:S07]  /*0290*/  MOV R12, 0x2b0 ;  /* 0x000002b0000c7802 */ /* 0x000fce0000000f00 */
[----:B------:R-:W-:Y:S05]  /*02a0*/  CALL.REL.NOINC `($__internal_0_$__cuda_sm20_rcp_rn_f32_slowpath) ;  /* 0x0000000800087944 */ /* 0x000fea0003c00000 */
[----:B------:R-:W-:Y:S01]  /*02b0*/  IMAD.MOV.U32 R4, RZ, RZ, R11 ;  /* 0x000000ffff047224 */ /* 0x000fe200078e000b */
[----:B------:R-:W-:Y:S06]  /*02c0*/  BRA `(.L_x_3) ;  /* 0x0000000000107947 */ /* 0x000fec0003800000 */
.L_x_2:
[----:B------:R-:W0:Y:S02]  /*02d0*/  MUFU.RCP R4, R11 ;  /* 0x0000000b00047308 */ /* 0x000e240000001000 */
[----:B0-----:R-:W-:-:S04]  /*02e0*/  FFMA R0, R11, R4, -1 ;  /* 0xbf8000000b007423 */ /* 0x001fc80000000004 */
[----:B------:R-:W-:-:S04]  /*02f0*/  FADD.FTZ R9, -R0, -RZ ;  /* 0x800000ff00097221 */ /* 0x000fc80000010100 */
[----:B------:R-:W-:-:S07]  /*0300*/  FFMA R4, R4, R9, R4 ;  /* 0x0000000904047223 */ /* 0x000fce0000000004 */
.L_x_3:
[----:B------:R-:W-:Y:S05]  /*0310*/  BSYNC.RECONVERGENT B0 ;  /* 0x0000000000007941 */ /* 0x000fea0003800200 */
.L_x_1:
[----:B------:R-:W-:Y:S01]  /*0320*/  HFMA2 R9, -RZ, RZ, 3.7421875, 0 ;  /* 0x437c0000ff097431 */ /* 0x000fe200000001ff */
[----:B------:R-:W-:Y:S01]  /*0330*/  MOV R0, 0x3bbb989d ;  /* 0x3bbb989d00007802 */ /* 0x000fe20000000f00 */
[----:B------:R-:W-:Y:S04]  /*0340*/  BSSY.RECONVERGENT B0, `(.L_x_4) ;  /* 0x0000016000007945 */ /* 0x000fe80003800200 */
[----:B------:R-:W-:-:S04]  /*0350*/  FFMA.SAT R0, R5, -R0, 0.5 ;  /* 0x3f00000005007423 */ /* 0x000fc80000002800 */
[----:B------:R-:W-:-:S04]  /*0360*/  FFMA.RM R0, R0, R9, 12582913 ;  /* 0x4b40000100007423 */ /* 0x000fc80000004009 */
[C---:B------:R-:W-:Y:S01]  /*0370*/  FADD R2, R0.reuse, -12583039 ;  /* 0xcb40007f00027421 */ /* 0x040fe20000000000 */
[----:B------:R-:W-:-:S03]  /*0380*/  IMAD.SHL.U32 R0, R0, 0x800000, RZ ;  /* 0x0080000000007824 */ /* 0x000fc600078e00ff */
[----:B------:R-:W-:-:S04]  /*0390*/  FFMA R2, R5, -1.4426950216293334961, -R2 ;  /* 0xbfb8aa3b05027823 */ /* 0x000fc80000000802 */
[----:B------:R-:W-:-:S04]  /*03a0*/  FFMA R2, R5, -1.925963033500011079e-08, R2 ;  /* 0xb2a5706005027823 */ /* 0x000fc80000000002 */
[----:B------:R-:W0:Y:S02]  /*03b0*/  MUFU.EX2 R5, R2 ;  /* 0x0000000200057308 */ /* 0x000e240000000800 */
[----:B0-----:R-:W-:-:S05]  /*03c0*/  FFMA R8, R0, R5, 1 ;  /* 0x3f80000000087423 */ /* 0x001fca0000000005 */
[----:B------:R-:W-:-:S04]  /*03d0*/  IADD3 R0, PT, PT, R8, 0x1800000, RZ ;  /* 0x0180000008007810 */ /* 0x000fc80007ffe0ff */
        /* <DEDUP_REMOVED lines=8> */
.L_x_5:
[----:B------:R-:W0:Y:S02]  /*0460*/  MUFU.RCP R5, R8 ;  /* 0x0000000800057308 */ /* 0x000e240000001000 */
[----:B0-----:R-:W-:-:S04]  /*0470*/  FFMA R0, R8, R5, -1 ;  /* 0xbf80000008007423 */ /* 0x001fc80000000005 */
[----:B------:R-:W-:-:S04]  /*0480*/  FADD.FTZ R0, -R0, -RZ ;  /* 0x800000ff00007221 */ /* 0x000fc80000010100 */
[----:B------:R-:W-:-:S07]  /*0490*/  FFMA R5, R5, R0, R5 ;  /* 0x0000000005057223 */ /* 0x000fce0000000005 */
.L_x_6:
[----:B------:R-:W-:Y:S05]  /*04a0*/  BSYNC.RECONVERGENT B0 ;  /* 0x0000000000007941 */ /* 0x000fea0003800200 */
.L_x_4:
        /* <DEDUP_REMOVED lines=8> */
[----:B------:R-:W-:-:S06]  /*0530*/  FFMA R9, R6, -1.925963033500011079e-08, R9 ;  /* 0xb2a5706006097823 */ /* 0x000fcc0000000009 */
        /* <DEDUP_REMOVED lines=11> */
.L_x_8:
[----:B------:R-:W0:Y:S02]  /*05f0*/  MUFU.RCP R6, R11 ;  /* 0x0000000b00067308 */ /* 0x000e240000001000 */
[----:B0-----:R-:W-:-:S04]  /*0600*/  FFMA R0, R11, R6, -1 ;  /* 0xbf8000000b007423 */ /* 0x001fc80000000006 */
[----:B------:R-:W-:-:S04]  /*0610*/  FADD.FTZ R9, -R0, -RZ ;  /* 0x800000ff00097221 */ /* 0x000fc80000010100 */
[----:B------:R-:W-:-:S07]  /*0620*/  FFMA R6, R6, R9, R6 ;  /* 0x0000000906067223 */ /* 0x000fce0000000006 */
.L_x_9:
[----:B------:R-:W-:Y:S05]  /*0630*/  BSYNC.RECONVERGENT B0 ;  /* 0x0000000000007941 */ /* 0x000fea0003800200 */
.L_x_7:
        /* <DEDUP_REMOVED lines=20> */
.L_x_11:
[----:B------:R-:W0:Y:S02]  /*0780*/  MUFU.RCP R7, R8 ;  /* 0x0000000800077308 */ /* 0x000e240000001000 */
[----:B0-----:R-:W-:-:S04]  /*0790*/  FFMA R0, R8, R7, -1 ;  /* 0xbf80000008007423 */ /* 0x001fc80000000007 */
[----:B------:R-:W-:-:S04]  /*07a0*/  FADD.FTZ R0, -R0, -RZ ;  /* 0x800000ff00007221 */ /* 0x000fc80000010100 */
[----:B------:R-:W-:-:S07]  /*07b0*/  FFMA R7, R7, R0, R7 ;  /* 0x0000000007077223 */ /* 0x000fce0000000007 */
.L_x_12:
[----:B------:R-:W-:Y:S05]  /*07c0*/  BSYNC.RECONVERGENT B0 ;  /* 0x0000000000007941 */ /* 0x000fea0003800200 */
.L_x_10:
[----:B------:R-:W0:Y:S02]  /*07d0*/  LDC.64 R8, c[0x0][0x388] ;  /* 0x0000e200ff087b82 */ /* 0x000e240000000a00 */
[----:B0-----:R-:W-:-:S05]  /*07e0*/  IMAD.WIDE R2, R3, 0x4, R8 ;  /* 0x0000000403027825 */ /* 0x001fca00078e0208 */
[----:B------:R-:W-:Y:S01]  /*07f0*/  STG.E.128 desc[UR4][R2.64], R4 ;  /* 0x0000000402007986 */ /* 0x000fe2000c101d04 */
[----:B------:R-:W-:Y:S05]  /*0800*/  EXIT ;  /* 0x000000000000794d */ /* 0x000fea0003800000 */
.L_x_0:
[----:B------:R-:W0:Y:S01]  /*0810*/  LDC.64 R4, c[0x0][0x380] ;  /* 0x0000e000ff047b82 */ /* 0x000e220000000a00 */
[----:B------:R-:W-:Y:S02]  /*0820*/  ISETP.GE.U32.AND.EX P0, PT, RZ, UR11, PT, P1 ;  /* 0x0000000bff007c0c */ /* 0x000fe4000bf06110 */
[----:B------:R-:W-:Y:S02]  /*0830*/  ISETP.GE.U32.AND P1, PT, R3, UR8, PT ;  /* 0x0000000803007c0c */ /* 0x000fe4000bf26070 */
[----:B------:R-:W-:-:S03]  /*0840*/  SHF.R.S32.HI R0, RZ, 0x1f, R3 ;  /* 0x0000001fff007819 */ /* 0x000fc60000011403 */
[----:B------:R-:W1:Y:S01]  /*0850*/  LDC.64 R6, c[0x0][0x388] ;  /* 0x0000e200ff067b82 */ /* 0x000e620000000a00 */
[----:B------:R-:W-:-:S13]  /*0860*/  ISETP.GE.U32.OR.EX P0, PT, R0, UR9, P0, P1 ;  /* 0x0000000900007c0c */ /* 0x000fda0008706510 */
[----:B------:R-:W-:Y:S05]  /*0870*/  @P0 EXIT ;  /* 0x000000000000094d */ /* 0x000fea0003800000 */
.L_x_16:
[----:B------:R-:W-:-:S04]  /*0880*/  IMAD R9, R8, UR6, R3 ;  /* 0x0000000608097c24 */ /* 0x000fc8000f8e0203 */
[----:B0-----:R-:W-:-:S06]  /*0890*/  IMAD.WIDE R12, R9, 0x4, R4 ;  /* 0x00000004090c7825 */ /* 0x001fcc00078e0204 */
[----:B------:R-:W2:Y:S01]  /*08a0*/  LDG.E.CONSTANT R12, desc[UR4][R12.64] ;  /* 0x000000040c0c7981 */ /* 0x000ea2000c1e9900 */
[----:B------:R-:W-:Y:S01]  /*08b0*/  HFMA2 R15, -RZ, RZ, 3.7421875, 0 ;  /* 0x437c0000ff0f7431 */ /* 0x000fe200000001ff */
[----:B------:R-:W-:Y:S01]  /*08c0*/  MOV R11, 0x3bbb989d ;  /* 0x3bbb989d000b7802 */ /* 0x000fe20000000f00 */
[----:B------:R-:W-:Y:S04]  /*08d0*/  BSSY.RECONVERGENT B0, `(.L_x_13) ;  /* 0x0000015000007945 */ /* 0x000fe80003800200 */
[----:B--2---:R-:W-:-:S04]  /*08e0*/  FFMA.SAT R0, R12, -R11, 0.5 ;  /* 0x3f0000000c007423 */ /* 0x004fc8000000280b */
        /* <DEDUP_REMOVED lines=13> */
[----:B-1----:R-:W-:Y:S05]  /*09c0*/  CALL.REL.NOINC `($__internal_0_$__cuda_sm20_rcp_rn_f32_slowpath) ;  /* 0x0000000000407944 */ /* 0x002fea0003c00000 */
[----:B------:R-:W-:Y:S05]  /*09d0*/  BRA `(.L_x_15) ;  /* 0x0000000000107947 */ /* 0x000fea0003800000 */
.L_x_14:
[----:B------:R-:W0:Y:S02]  /*09e0*/  MUFU.RCP R11, R2 ;  /* 0x00000002000b7308 */ /* 0x000e240000001000 */
[----:B0-----:R-:W-:-:S04]  /*09f0*/  FFMA R0, R2, R11, -1 ;  /* 0xbf80000002007423 */ /* 0x001fc8000000000b */
[----:B------:R-:W-:-:S04]  /*0a00*/  FADD.FTZ R0, -R0, -RZ ;  /* 0x800000ff00007221 */ /* 0x000fc80000010100 */
[----:B------:R-:W-:-:S07]  /*0a10*/  FFMA R11, R11, R0, R11 ;  /* 0x000000000b0b7223 */ /* 0x000fce000000000b */
.L_x_15:
[----:B------:R-:W-:Y:S05]  /*0a20*/  BSYNC.RECONVERGENT B0 ;  /* 0x0000000000007941 */ /* 0x000fea0003800200 */
.L_x_13:
[----:B-1----:R-:W-:Y:S01]  /*0a30*/  IMAD.WIDE R12, R9, 0x4, R6 ;  /* 0x00000004090c7825 */ /* 0x002fe200078e0206 */
[----:B------:R-:W-:-:S03]  /*0a40*/  ISETP.GE.AND P1, PT, R3, R10, PT ;  /* 0x0000000a0300720c */ /* 0x000fc60003f26270 */
[----:B------:R-:W-:Y:S01]  /*0a50*/  VIADD R0, R3, 0x1 ;  /* 0x0000000103007836 */ /* 0x000fe20000000000 */
[----:B------:R2:W-:Y:S04]  /*0a60*/  STG.E desc[UR4][R12.64], R11 ;  /* 0x0000000b0c007986 */ /* 0x0005e8000c101904 */
[----:B------:R-:W-:Y:S02]  /*0a70*/  ISETP.LT.U32.AND P0, PT, R0, UR12, PT ;  /* 0x0000000c00007c0c */ /* 0x000fe4000bf01070 */
[----:B------:R-:W-:Y:S02]  /*0a80*/  SHF.R.S32.HI R2, RZ, 0x1f, R0 ;  /* 0x0000001fff027819 */ /* 0x000fe40000011400 */
[----:B------:R-:W-:Y:S02]  /*0a90*/  MOV R3, R0 ;  /* 0x0000000000037202 */ /* 0x000fe40000000f00 */
[----:B------:R-:W-:-:S13]  /*0aa0*/  ISETP.LT.U32.AND.EX P0, PT, R2, UR13, PT, P0 ;  /* 0x0000000d02007c0c */ /* 0x000fda000bf01100 */
[----:B--2---:R-:W-:Y:S05]  /*0ab0*/  @!P1 BRA P0, `(.L_x_16) ;  /* 0xfffffffc00709947 */ /* 0x004fea000003ffff */
[----:B------:R-:W-:Y:S05]  /*0ac0*/  EXIT ;  /* 0x000000000000794d */ /* 0x000fea0003800000 */
        .weak           $__internal_0_$__cuda_sm20_rcp_rn_f32_slowpath
        .type           $__internal_0_$__cuda_sm20_rcp_rn_f32_slowpath,@function
        .size           $__internal_0_$__cuda_sm20_rcp_rn_f32_slowpath,(.L_x_22 - $__internal_0_$__cuda_sm20_rcp_rn_f32_slowpath)
$__internal_0_$__cuda_sm20_rcp_rn_f32_slowpath:
[----:B------:R-:W-:Y:S01]  /*0ad0*/  SHF.L.U32 R2, R0, 0x1, RZ ;  /* 0x0000000100027819 */ /* 0x000fe200000006ff */
[----:B------:R-:W-:Y:S03]  /*0ae0*/  BSSY.RECONVERGENT B1, `(.L_x_17) ;  /* 0x0000030000017945 */ /* 0x000fe60003800200 */
[----:B------:R-:W-:-:S04]  /*0af0*/  SHF.R.U32.HI R2, RZ, 0x18, R2 ;  /* 0x00000018ff027819 */ /* 0x000fc80000011602 */
[----:B------:R-:W-:-:S13]  /*0b00*/  ISETP.NE.U32.AND P0, PT, R2, RZ, PT ;  /* 0x000000ff0200720c */ /* 0x000fda0003f05070 */
[----:B------:R-:W-:Y:S05]  /*0b10*/  @P0 BRA `(.L_x_18) ;  /* 0x0000000000280947 */ /* 0x000fea0003800000 */
[----:B------:R-:W-:-:S05]  /*0b20*/  IMAD.SHL.U32 R2, R0, 0x2, RZ ;  /* 0x0000000200027824 */ /* 0x000fca00078e00ff */
[----:B------:R-:W-:-:S13]  /*0b30*/  ISETP.NE.AND P0, PT, R2, RZ, PT ;  /* 0x000000ff0200720c */ /* 0x000fda0003f05270 */
[----:B------:R-:W-:Y:S01]  /*0b40*/  @P0 FFMA R13, R0, 1.84467440737095516160e+19, RZ ;  /* 0x5f800000000d0823 */ /* 0x000fe200000000ff */
[----:B------:R-:W-:Y:S08]  /*0b50*/  @!P0 MUFU.RCP R11, R0 ;  /* 0x00000000000b8308 */ /* 0x000ff00000001000 */
[----:B------:R-:W0:Y:S02]  /*0b60*/  @P0 MUFU.RCP R2, R13 ;  /* 0x0000000d00020308 */ /* 0x000e240000001000 */
[----:B0-----:R-:W-:-:S04]  /*0b70*/  @P0 FFMA R14, R13, R2, -1 ;  /* 0xbf8000000d0e0423 */ /* 0x001fc80000000002 */
[----:B------:R-:W-:-:S04]  /*0b80*/  @P0 FADD.FTZ R15, -R14, -RZ ;  /* 0x800000ff0e0f0221 */ /* 0x000fc80000010100 */
[----:B------:R-:W-:-:S04]  /*0b90*/  @P0 FFMA R2, R2, R15, R2 ;  /* 0x0000000f02020223 */ /* 0x000fc80000000002 */
[----:B------:R-:W-:Y:S01]  /*0ba0*/  @P0 FFMA R11, R2, 1.84467440737095516160e+19, RZ ;  /* 0x5f800000020b0823 */ /* 0x000fe200000000ff */
[----:B------:R-:W-:Y:S06]  /*0bb0*/  BRA `(.L_x_19) ;  /* 0x0000000000887947 */ /* 0x000fec0003800000 */
.L_x_18:
[----:B------:R-:W-:-:S04]  /*0bc0*/  IADD3 R11, PT, PT, R2, -0xfd, RZ ;  /* 0xffffff03020b7810 */ /* 0x000fc80007ffe0ff */
[----:B------:R-:W-:-:S13]  /*0bd0*/  ISETP.GT.U32.AND P0, PT, R11, 0x1, PT ;  /* 0x000000010b00780c */ /* 0x000fda0003f04070 */
[----:B------:R-:W-:Y:S05]  /*0be0*/  @P0 BRA `(.L_x_20) ;  /* 0x0000000000780947 */ /* 0x000fea0003800000 */
[----:B------:R-:W-:Y:S01]  /*0bf0*/  LOP3.LUT R13, R0, 0x7fffff, RZ, 0xc0, !PT ;  /* 0x007fffff000d7812 */ /* 0x000fe200078ec0ff */
[----:B------:R-:W-:-:S03]  /*0c00*/  HFMA2 R18, -RZ, RZ, 0, 1.78813934326171875e-07 ;  /* 0x00000003ff127431 */ /* 0x000fc600000001ff */
[----:B------:R-:W-:-:S04]  /*0c10*/  LOP3.LUT R13, R13, 0x3f800000, RZ, 0xfc, !PT ;  /* 0x3f8000000d0d7812 */ /* 0x000fc800078efcff */
[----:B------:R-:W0:Y:S01]  /*0c20*/  MUFU.RCP R14, R13 ;  /* 0x0000000d000e7308 */ /* 0x000e220000001000 */
[----:B------:R-:W-:Y:S01]  /*0c30*/  SHF.L.U32 R17, R18, R11, RZ ;  /* 0x0000000b12117219 */ /* 0x000fe200000006ff */
[----:B0-----:R-:W-:-:S04]  /*0c40*/  FFMA R15, R13, R14, -1 ;  /* 0xbf8000000d0f7423 */ /* 0x001fc8000000000e */
[----:B------:R-:W-:-:S04]  /*0c50*/  FADD.FTZ R15, -R15, -RZ ;  /* 0x800000ff0f0f7221 */ /* 0x000fc80000010100 */
[CCC-:B------:R-:W-:Y:S01]  /*0c60*/  FFMA.RM R16, R14.reuse, R15.reuse, R14.reuse ;  /* 0x0000000f0e107223 */ /* 0x1c0fe2000000400e */
[----:B------:R-:W-:-:S04]  /*0c70*/  FFMA.RP R15, R14, R15, R14 ;  /* 0x0000000f0e0f7223 */ /* 0x000fc8000000800e */
[C---:B------:R-:W-:Y:S02]  /*0c80*/  LOP3.LUT R14, R16.reuse, 0x7fffff, RZ, 0xc0, !PT ;  /* 0x007fffff100e7812 */ /* 0x040fe400078ec0ff */
[----:B------:R-:W-:Y:S02]  /*0c90*/  FSETP.NEU.FTZ.AND P0, PT, R16, R15, PT ;  /* 0x0000000f1000720b */ /* 0x000fe40003f1d000 */
[----:B------:R-:W-:Y:S02]  /*0ca0*/  LOP3.LUT R14, R14, 0x800000, RZ, 0xfc, !PT ;  /* 0x008000000e0e7812 */ /* 0x000fe400078efcff */
[----:B------:R-:W-:Y:S02]  /*0cb0*/  SEL R15, RZ, 0xffffffff, !P0 ;  /* 0xffffffffff0f7807 */ /* 0x000fe40004000000 */
[----:B------:R-:W-:-:S03]  /*0cc0*/  LOP3.LUT R16, R17, R14, RZ, 0xc0, !PT ;  /* 0x0000000e11107212 */ /* 0x000fc600078ec0ff */
[----:B------:R-:W-:Y:S01]  /*0cd0*/  IMAD.MOV R15, RZ, RZ, -R15 ;  /* 0x000000ffff0f7224 */ /* 0x000fe200078e0a0f */
[----:B------:R-:W-:-:S04]  /*0ce0*/  SHF.R.U32.HI R16, RZ, R11, R16 ;  /* 0x0000000bff107219 */ /* 0x000fc80000011610 */
[----:B------:R-:W-:Y:S02]  /*0cf0*/  LOP3.LUT P1, RZ, R15, R11, R14, 0xf8, !PT ;  /* 0x0000000b0fff7212 */ /* 0x000fe4000782f80e */
[C---:B------:R-:W-:Y:S02]  /*0d00*/  LOP3.LUT P0, RZ, R16.reuse, 0x1, RZ, 0xc0, !PT ;  /* 0x0000000110ff7812 */ /* 0x040fe4000780c0ff */
[----:B------:R-:W-:-:S04]  /*0d10*/  LOP3.LUT P2, RZ, R16, 0x2, RZ, 0xc0, !PT ;  /* 0x0000000210ff7812 */ /* 0x000fc8000784c0ff */
[----:B------:R-:W-:Y:S02]  /*0d20*/  PLOP3.LUT P0, PT, P0, P1, P2, 0xe0, 0x0 ;  /* 0x000000000000781c */ /* 0x000fe40000703c20 */
[----:B------:R-:W-:Y:S02]  /*0d30*/  LOP3.LUT P1, RZ, R0, 0x7fffff, RZ, 0xc0, !PT ;  /* 0x007fffff00ff7812 */ /* 0x000fe4000782c0ff */
[----:B------:R-:W-:-:S04]  /*0d40*/  SEL R11, RZ, 0x1, !P0 ;  /* 0x00000001ff0b7807 */ /* 0x000fc80004000000 */
[----:B------:R-:W-:-:S04]  /*0d50*/  IADD3 R11, PT, PT, -R11, RZ, RZ ;  /* 0x000000ff0b0b7210 */ /* 0x000fc80007ffe1ff */
[----:B------:R-:W-:Y:S02]  /*0d60*/  ISETP.GE.AND P0, PT, R11, RZ, PT ;  /* 0x000000ff0b00720c */ /* 0x000fe40003f06270 */
[----:B------:R-:W-:-:S04]  /*0d70*/  IADD3 R11, PT, PT, R2, -0xfc, RZ ;  /* 0xffffff04020b7810 */ /* 0x000fc80007ffe0ff */
[----:B------:R-:W-:-:S07]  /*0d80*/  SHF.R.U32.HI R11, RZ, R11, R14 ;  /* 0x0000000bff0b7219 */ /* 0x000fce000001160e */
[----:B------:R-:W-:-:S05]  /*0d90*/  @!P0 VIADD R11, R11, 0x1 ;  /* 0x000000010b0b8836 */ /* 0x000fca0000000000 */
[----:B------:R-:W-:-:S04]  /*0da0*/  @!P1 SHF.L.U32 R11, R11, 0x1, RZ ;  /* 0x000000010b0b9819 */ /* 0x000fc800000006ff */
[----:B------:R-:W-:Y:S01]  /*0db0*/  LOP3.LUT R11, R11, 0x80000000, R0, 0xf8, !PT ;  /* 0x800000000b0b7812 */ /* 0x000fe200078ef800 */
[----:B------:R-:W-:Y:S06]  /*0dc0*/  BRA `(.L_x_19) ;  /* 0x0000000000047947 */ /* 0x000fec0003800000 */
.L_x_20:
[----:B------:R0:W1:Y:S02]  /*0dd0*/  MUFU.RCP R11, R0 ;  /* 0x00000000000b7308 */ /* 0x0000640000001000 */
.L_x_19:
[----:B------:R-:W-:Y:S05]  /*0de0*/  BSYNC.RECONVERGENT B1 ;  /* 0x0000000000017941 */ /* 0x000fea0003800200 */
.L_x_17:
[----:B------:R-:W-:-:S04]  /*0df0*/  MOV R13, 0x0 ;  /* 0x00000000000d7802 */ /* 0x000fc80000000f00 */
[----:B01----:R-:W-:Y:S05]  /*0e00*/  RET.REL.NODEC R12 `(_Z13sigmoidKernelPKfPfmm) ;  /* 0xfffffff00c7c7950 */ /* 0x003fea0003c3ffff */
.L_x_21:
[----:B------:R-:W-:-:S00]  /*0e10*/  BRA `(.L_x_21) ;  /* 0xfffffffc00fc7947 */ /* 0x000fc0000383ffff */
[----:B------:R-:W-:-:S00]  /*0e20*/  NOP ;  /* 0x0000000000007918 */ /* 0x000fc00000000000 */
        /* <DEDUP_REMOVED lines=13> */
.L_x_22:


//--------------------- .nv.shared.reserved.0     --------------------------
	.section	.nv.shared.reserved.0,"aw",@nobits
	.weak		__nv_reservedSMEM_offset_0_alias
	.size		__nv_reservedSMEM_offset_0_alias, 0, 64
	.other		__nv_reservedSMEM_offset_0_alias,@"STO_CUDA_RESERVED_SHARED STV_DEFAULT"
__nv_reservedSMEM_offset_0_alias:
	.zero		0
	.zero		64


//--------------------- .nv.constant0._Z13sigmoidKernelPKfPfmm --------------------------
	.section	.nv.constant0._Z13sigmoidKernelPKfPfmm,"a",@progbits
	.sectionflags	@""
	.align	4
.nv.constant0._Z13sigmoidKernelPKfPfmm:
	.zero		928


//--------------------- SYMBOLS --------------------------

	.type		.nv.reservedSmem.offset0,@object
	.size		.nv.reservedSmem.offset0,0x4
